	.headerflags	@"EF_CUDA_TEXMODE_UNIFIED EF_CUDA_64BIT_ADDRESS EF_CUDA_ACCELERATORS EF_CUDA_SM90 EF_CUDA_VIRTUAL_SM(EF_CUDA_SM90)"
	.elftype	@"ET_EXEC"


//--------------------- .nv.info                  --------------------------
	.section	.nv.info,"",@"SHT_CUDA_INFO"
	.align	4


	//----- nvinfo : EIATTR_REGCOUNT
	.align		4
        /*0000*/ 	.byte	0x04, 0x2f
        /*0002*/ 	.short	(.L_3 - .L_2)
	.align		4
.L_2:
        /*0004*/ 	.word	index@(triton_poi_fused__native_batch_norm_legit_no_training_convolution_relu_4)
        /*0008*/ 	.word	0x00000034


	//----- nvinfo : EIATTR_MIN_STACK_SIZE
	.align		4
.L_3:
        /*000c*/ 	.byte	0x04, 0x12
        /*000e*/ 	.short	(.L_5 - .L_4)
	.align		4
.L_4:
        /*0010*/ 	.word	index@(triton_poi_fused__native_batch_norm_legit_no_training_convolution_relu_4)
        /*0014*/ 	.word	0x00000000


	//----- nvinfo : EIATTR_FRAME_SIZE
	.align		4
.L_5:
        /*0018*/ 	.byte	0x04, 0x11
        /*001a*/ 	.short	(.L_7 - .L_6)
	.align		4
.L_6:
        /*001c*/ 	.word	index@(triton_poi_fused__native_batch_norm_legit_no_training_convolution_relu_4)
        /*0020*/ 	.word	0x00000000


	//----- nvinfo : EIATTR_MIN_STACK_SIZE
	.align		4
.L_7:
        /*0024*/ 	.byte	0x04, 0x12
        /*0026*/ 	.short	(.L_9 - .L_8)
	.align		4
.L_8:
        /*0028*/ 	.word	index@(triton_poi_fused__native_batch_norm_legit_no_training_convolution_relu_4)
        /*002c*/ 	.word	0x00000000
.L_9:


//--------------------- .nv.info.triton_poi_fused__native_batch_norm_legit_no_training_convolution_relu_4 --------------------------
	.section	.nv.info.triton_poi_fused__native_batch_norm_legit_no_training_convolution_relu_4,"",@"SHT_CUDA_INFO"
	.sectionflags	@""
	.align	4


	//----- nvinfo : EIATTR_CUDA_API_VERSION
	.align		4
        /*0000*/ 	.byte	0x04, 0x37
        /*0002*/ 	.short	(.L_11 - .L_10)
.L_10:
        /*0004*/ 	.word	0x0000007c


	//----- nvinfo : EIATTR_KPARAM_INFO
	.align		4
.L_11:
        /*0008*/ 	.byte	0x04, 0x17
        /*000a*/ 	.short	(.L_13 - .L_12)
.L_12:
        /*000c*/ 	.word	0x00000000
        /*0010*/ 	.short	0x0010
        /*0012*/ 	.short	0x0080
        /*0014*/ 	.byte	0x00, 0xf0, 0x11, 0x00


	//----- nvinfo : EIATTR_KPARAM_INFO
	.align		4
.L_13:
        /*0018*/ 	.byte	0x04, 0x17
        /*001a*/ 	.short	(.L_15 - .L_14)
.L_14:
        /*001c*/ 	.word	0x00000000
        /*0020*/ 	.short	0x000f
        /*0022*/ 	.short	0x0078
        /*0024*/ 	.byte	0x00, 0xf4, 0x21, 0x00


	//----- nvinfo : EIATTR_KPARAM_INFO
	.align		4
.L_15:
        /*0028*/ 	.byte	0x04, 0x17
        /*002a*/ 	.short	(.L_17 - .L_16)
.L_16:
        /*002c*/ 	.word	0x00000000
        /*0030*/ 	.short	0x000e
        /*0032*/ 	.short	0x0070
        /*0034*/ 	.byte	0x00, 0xf4, 0x21, 0x00


	//----- nvinfo : EIATTR_KPARAM_INFO
	.align		4
.L_17:
        /*0038*/ 	.byte	0x04, 0x17
        /*003a*/ 	.short	(.L_19 - .L_18)
.L_18:
        /*003c*/ 	.word	0x00000000
        /*0040*/ 	.short	0x000d
        /*0042*/ 	.short	0x0068
        /*0044*/ 	.byte	0x00, 0xf4, 0x21, 0x00


	//----- nvinfo : EIATTR_KPARAM_INFO
	.align		4
.L_19:
        /*0048*/ 	.byte	0x04, 0x17
        /*004a*/ 	.short	(.L_21 - .L_20)
.L_20:
        /*004c*/ 	.word	0x00000000
        /*0050*/ 	.short	0x000c
        /*0052*/ 	.short	0x0060
        /*0054*/ 	.byte	0x00, 0xf4, 0x21, 0x00


	//----- nvinfo : EIATTR_KPARAM_INFO
	.align		4
.L_21:
        /*0058*/ 	.byte	0x04, 0x17
        /*005a*/ 	.short	(.L_23 - .L_22)
.L_22:
        /*005c*/ 	.word	0x00000000
        /*0060*/ 	.short	0x000b
        /*0062*/ 	.short	0x0058
        /*0064*/ 	.byte	0x00, 0xf4, 0x21, 0x00


	//----- nvinfo : EIATTR_KPARAM_INFO
	.align		4
.L_23:
        /*0068*/ 	.byte	0x04, 0x17
        /*006a*/ 	.short	(.L_25 - .L_24)
.L_24:
        /*006c*/ 	.word	0x00000000
        /*0070*/ 	.short	0x000a
        /*0072*/ 	.short	0x0050
        /*0074*/ 	.byte	0x00, 0xf4, 0x21, 0x00


	//----- nvinfo : EIATTR_KPARAM_INFO
	.align		4
.L_25:
        /*0078*/ 	.byte	0x04, 0x17
        /*007a*/ 	.short	(.L_27 - .L_26)
.L_26:
        /*007c*/ 	.word	0x00000000
        /*0080*/ 	.short	0x0009
        /*0082*/ 	.short	0x0048
        /*0084*/ 	.byte	0x00, 0xf4, 0x21, 0x00


	//----- nvinfo : EIATTR_KPARAM_INFO
	.align		4
.L_27:
        /*0088*/ 	.byte	0x04, 0x17
        /*008a*/ 	.short	(.L_29 - .L_28)
.L_28:
        /*008c*/ 	.word	0x00000000
        /*0090*/ 	.short	0x0008
        /*0092*/ 	.short	0x0040
        /*0094*/ 	.byte	0x00, 0xf4, 0x21, 0x00


	//----- nvinfo : EIATTR_KPARAM_INFO
	.align		4
.L_29:
        /*0098*/ 	.byte	0x04, 0x17
        /*009a*/ 	.short	(.L_31 - .L_30)
.L_30:
        /*009c*/ 	.word	0x00000000
        /*00a0*/ 	.short	0x0007
        /*00a2*/ 	.short	0x0038
        /*00a4*/ 	.byte	0x00, 0xf4, 0x21, 0x00


	//----- nvinfo : EIATTR_KPARAM_INFO
	.align		4
.L_31:
        /*00a8*/ 	.byte	0x04, 0x17
        /*00aa*/ 	.short	(.L_33 - .L_32)
.L_32:
        /*00ac*/ 	.word	0x00000000
        /*00b0*/ 	.short	0x0006
        /*00b2*/ 	.short	0x0030
        /*00b4*/ 	.byte	0x00, 0xf4, 0x21, 0x00


	//----- nvinfo : EIATTR_KPARAM_INFO
	.align		4
.L_33:
        /*00b8*/ 	.byte	0x04, 0x17
        /*00ba*/ 	.short	(.L_35 - .L_34)
.L_34:
        /*00bc*/ 	.word	0x00000000
        /*00c0*/ 	.short	0x0005
        /*00c2*/ 	.short	0x0028
        /*00c4*/ 	.byte	0x00, 0xf4, 0x21, 0x00


	//----- nvinfo : EIATTR_KPARAM_INFO
	.align		4
.L_35:
        /*00c8*/ 	.byte	0x04, 0x17
        /*00ca*/ 	.short	(.L_37 - .L_36)
.L_36:
        /*00cc*/ 	.word	0x00000000
        /*00d0*/ 	.short	0x0004
        /*00d2*/ 	.short	0x0020
        /*00d4*/ 	.byte	0x00, 0xf4, 0x21, 0x00


	//----- nvinfo : EIATTR_KPARAM_INFO
	.align		4
.L_37:
        /*00d8*/ 	.byte	0x04, 0x17
        /*00da*/ 	.short	(.L_39 - .L_38)
.L_38:
        /*00dc*/ 	.word	0x00000000
        /*00e0*/ 	.short	0x0003
        /*00e2*/ 	.short	0x0018
        /*00e4*/ 	.byte	0x00, 0xf4, 0x21, 0x00


	//----- nvinfo : EIATTR_KPARAM_INFO
	.align		4
.L_39:
        /*00e8*/ 	.byte	0x04, 0x17
        /*00ea*/ 	.short	(.L_41 - .L_40)
.L_40:
        /*00ec*/ 	.word	0x00000000
        /*00f0*/ 	.short	0x0002
        /*00f2*/ 	.short	0x0010
        /*00f4*/ 	.byte	0x00, 0xf4, 0x21, 0x00


	//----- nvinfo : EIATTR_KPARAM_INFO
	.align		4
.L_41:
        /*00f8*/ 	.byte	0x04, 0x17
        /*00fa*/ 	.short	(.L_43 - .L_42)
.L_42:
        /*00fc*/ 	.word	0x00000000
        /*0100*/ 	.short	0x0001
        /*0102*/ 	.short	0x0008
        /*0104*/ 	.byte	0x00, 0xf4, 0x21, 0x00


	//----- nvinfo : EIATTR_KPARAM_INFO
	.align		4
.L_43:
        /*0108*/ 	.byte	0x04, 0x17
        /*010a*/ 	.short	(.L_45 - .L_44)
.L_44:
        /*010c*/ 	.word	0x00000000
        /*0110*/ 	.short	0x0000
        /*0112*/ 	.short	0x0000
        /*0114*/ 	.byte	0x00, 0xf4, 0x21, 0x00


	//----- nvinfo : EIATTR_SPARSE_MMA_MASK
	.align		4
.L_45:
        /*0118*/ 	.byte	0x03, 0x50
        /*011a*/ 	.short	0x0000


	//----- nvinfo : EIATTR_MAXREG_COUNT
	.align		4
        /*011c*/ 	.byte	0x03, 0x1b
        /*011e*/ 	.short	0x00ff


	//----- nvinfo : EIATTR_EXIT_INSTR_OFFSETS
	.align		4
        /*0120*/ 	.byte	0x04, 0x1c
        /*0122*/ 	.short	(.L_47 - .L_46)


	//   ....[0]....
.L_46:
        /*0124*/ 	.word	0x000013a0


	//----- nvinfo : EIATTR_REQNTID
	.align		4
.L_47:
        /*0128*/ 	.byte	0x04, 0x10
        /*012a*/ 	.short	(.L_49 - .L_48)
.L_48:
        /*012c*/ 	.word	0x00000080
        /*0130*/ 	.word	0x00000001
        /*0134*/ 	.word	0x00000001


	//----- nvinfo : EIATTR_CBANK_PARAM_SIZE
	.align		4
.L_49:
        /*0138*/ 	.byte	0x03, 0x19
        /*013a*/ 	.short	0x0084


	//----- nvinfo : EIATTR_PARAM_CBANK
	.align		4
        /*013c*/ 	.byte	0x04, 0x0a
        /*013e*/ 	.short	(.L_51 - .L_50)
	.align		4
.L_50:
        /*0140*/ 	.word	index@(.nv.constant0.triton_poi_fused__native_batch_norm_legit_no_training_convolution_relu_4)
        /*0144*/ 	.short	0x0210
        /*0146*/ 	.short	0x0084


	//----- nvinfo : EIATTR_SW_WAR
	.align		4
.L_51:
        /*0148*/ 	.byte	0x04, 0x36
        /*014a*/ 	.short	(.L_53 - .L_52)
.L_52:
        /*014c*/ 	.word	0x00000008
.L_53:


//--------------------- .nv.callgraph             --------------------------
	.section	.nv.callgraph,"",@"SHT_CUDA_CALLGRAPH"
	.align	4
	.sectionentsize	8
	.align		4
        /*0000*/ 	.word	0x00000000
	.align		4
        /*0004*/ 	.word	0xffffffff
	.align		4
        /*0008*/ 	.word	0x00000000
	.align		4
        /*000c*/ 	.word	0xfffffffe
	.align		4
        /*0010*/ 	.word	0x00000000
	.align		4
        /*0014*/ 	.word	0xfffffffd
	.align		4
        /*0018*/ 	.word	0x00000000
	.align		4
        /*001c*/ 	.word	0xfffffffc


//--------------------- .nv.constant4             --------------------------
	.section	.nv.constant4,"a",@progbits
	.align	8
	.align		8
.nv.constant4:
        /*0000*/ 	.dword	_$_str
	.align		8
        /*0008*/ 	.dword	_$_str_$_2


//--------------------- .text.triton_poi_fused__native_batch_norm_legit_no_training_convolution_relu_4 --------------------------
	.section	.text.triton_poi_fused__native_batch_norm_legit_no_training_convolution_relu_4,"ax",@progbits
	.align	128
        .global         triton_poi_fused__native_batch_norm_legit_no_training_convolution_relu_4
        .type           triton_poi_fused__native_batch_norm_legit_no_training_convolution_relu_4,@function
        .size           triton_poi_fused__native_batch_norm_legit_no_training_convolution_relu_4,(.L_x_1 - triton_poi_fused__native_batch_norm_legit_no_training_convolution_relu_4)
        .other          triton_poi_fused__native_batch_norm_legit_no_training_convolution_relu_4,@"STO_CUDA_ENTRY STV_DEFAULT"
triton_poi_fused__native_batch_norm_legit_no_training_convolution_relu_4:
.text.triton_poi_fused__native_batch_norm_legit_no_training_convolution_relu_4:
[----:B------:R-:W-:Y:S01]  /*0000*/  LDC R1, c[0x0][0x28] ;  /* 0x00000a00ff017b82 */ /* 0x000fe20000000800 */
[----:B------:R-:W1:Y:S07]  /*0010*/  S2R R0, SR_TID.X ;  /* 0x0000000000007919 */ /* 0x000e6e0000002100 */
[----:B------:R-:W2:Y:S01]  /*0020*/  LDC.64 R4, c[0x0][0x228] ;  /* 0x00008a00ff047b82 */ /* 0x000ea20000000a00 */
[----:B------:R-:W-:Y:S01]  /*0030*/  ULDC.64 UR4, c[0x0][0x208] ;  /* 0x0000820000047ab9 */ /* 0x000fe20000000a00 */
[----:B------:R-:W3:Y:S06]  /*0040*/  S2R R7, SR_CTAID.X ;  /* 0x0000000000077919 */ /* 0x000eec0000002500 */
[----:B------:R-:W4:Y:S08]  /*0050*/  LDC.64 R8, c[0x0][0x218] ;  /* 0x00008600ff087b82 */ /* 0x000f300000000a00 */
[----:B------:R-:W5:Y:S08]  /*0060*/  LDC.64 R48, c[0x0][0x210] ;  /* 0x00008400ff307b82 */ /* 0x000f700000000a00 */
[----:B------:R-:W5:Y:S01]  /*0070*/  LDC.64 R16, c[0x0][0x220] ;  /* 0x00008800ff107b82 */ /* 0x000f620000000a00 */
[----:B-1----:R-:W-:-:S07]  /*0080*/  SHF.L.U32 R0, R0, 0x2, RZ ;  /* 0x0000000200007819 */ /* 0x002fce00000006ff */
[----:B------:R-:W1:Y:S01]  /*0090*/  LDC.64 R20, c[0x0][0x230] ;  /* 0x00008c00ff147b82 */ /* 0x000e620000000a00 */
[----:B---3--:R-:W-:Y:S02]  /*00a0*/  SHF.R.S32.HI R3, RZ, 0x15, R7 ;  /* 0x00000015ff037819 */ /* 0x008fe40000011407 */
[----:B------:R-:W-:Y:S02]  /*00b0*/  LOP3.LUT R0, R0, 0x1fc, RZ, 0xc0, !PT ;  /* 0x000001fc00007812 */ /* 0x000fe400078ec0ff */
[----:B------:R-:W-:-:S03]  /*00c0*/  SGXT R3, R3, 0x1 ;  /* 0x000000010303781a */ /* 0x000fc60000000200 */
[----:B------:R-:W3:Y:S01]  /*00d0*/  LDC.64 R24, c[0x0][0x238] ;  /* 0x00008e00ff187b82 */ /* 0x000ee20000000a00 */
[----:B------:R-:W-:-:S04]  /*00e0*/  LEA R2, R7, R0, 0xa ;  /* 0x0000000007027211 */ /* 0x000fc800078e50ff */
[----:B------:R-:W-:-:S03]  /*00f0*/  LEA.HI R3, R3, R2, RZ, 0x6 ;  /* 0x0000000203037211 */ /* 0x000fc600078f30ff */
[----:B------:R-:W3:Y:S01]  /*0100*/  LDC.64 R28, c[0x0][0x248] ;  /* 0x00009200ff1c7b82 */ /* 0x000ee20000000a00 */
[----:B------:R-:W-:-:S04]  /*0110*/  LOP3.LUT R3, R3, 0xffffffc0, RZ, 0xc0, !PT ;  /* 0xffffffc003037812 */ /* 0x000fc800078ec0ff */
[----:B------:R-:W-:-:S05]  /*0120*/  IADD3 R0, R2, -R3, RZ ;  /* 0x8000000302007210 */ /* 0x000fca0007ffe0ff */
[----:B--2---:R-:W-:-:S06]  /*0130*/  IMAD.WIDE R4, R0, 0x4, R4 ;  /* 0x0000000400047825 */ /* 0x004fcc00078e0204 */
[----:B------:R-:W2:Y:S01]  /*0140*/  LDG.E.EL.128 R4, desc[UR4][R4.64] ;  /* 0x0000000404047981 */ /* 0x000ea2000c2e1d00 */
[----:B----4-:R-:W-:-:S04]  /*0150*/  IMAD.WIDE R8, R0, 0x4, R8 ;  /* 0x0000000400087825 */ /* 0x010fc800078e0208 */
[----:B-----5:R-:W-:Y:S02]  /*0160*/  IMAD.WIDE R48, R2, 0x4, R48 ;  /* 0x0000000402307825 */ /* 0x020fe400078e0230 */
[----:B------:R-:W4:Y:S02]  /*0170*/  LDG.E.EL.128 R8, desc[UR4][R8.64] ;  /* 0x0000000408087981 */ /* 0x000f24000c2e1d00 */
[C---:B0-----:R-:W-:Y:S02]  /*0180*/  IMAD.WIDE R16, R0.reuse, 0x4, R16 ;  /* 0x0000000400107825 */ /* 0x041fe400078e0210 */
[----:B------:R-:W4:Y:S04]  /*0190*/  LDG.E.128 R12, desc[UR4][R48.64+0x800] ;  /* 0x00080004300c7981 */ /* 0x000f28000c1e1d00 */
[----:B------:R-:W5:Y:S04]  /*01a0*/  LDG.E.128 R44, desc[UR4][R48.64] ;  /* 0x00000004302c7981 */ /* 0x000f68000c1e1d00 */
[----:B------:R-:W4:Y:S01]  /*01b0*/  LDG.E.EL.128 R16, desc[UR4][R16.64] ;  /* 0x0000000410107981 */ /* 0x000f22000c2e1d00 */
[----:B-1----:R-:W-:-:S04]  /*01c0*/  IMAD.WIDE R20, R0, 0x4, R20 ;  /* 0x0000000400147825 */ /* 0x002fc800078e0214 */
[C---:B---3--:R-:W-:Y:S02]  /*01d0*/  IMAD.WIDE R24, R0.reuse, 0x4, R24 ;  /* 0x0000000400187825 */ /* 0x048fe400078e0218 */
[----:B------:R-:W3:Y:S04]  /*01e0*/  LDG.E.EL.128 R20, desc[UR4][R20.64] ;  /* 0x0000000414147981 */ /* 0x000ee8000c2e1d00 */
[----:B------:R-:W3:Y:S01]  /*01f0*/  LDG.E.EL.128 R24, desc[UR4][R24.64] ;  /* 0x0000000418187981 */ /* 0x000ee2000c2e1d00 */
[----:B------:R-:W-:Y:S01]  /*0200*/  IMAD.WIDE R28, R0, 0x4, R28 ;  /* 0x00000004001c7825 */ /* 0x000fe200078e021c */
[----:B------:R-:W-:-:S05]  /*0210*/  HFMA2.MMA R3, -RZ, RZ, 1.625, 0 ;  /* 0x3e800000ff037435 */ /* 0x000fca00000001ff */
[----:B------:R-:W3:Y:S01]  /*0220*/  LDG.E.EL.128 R28, desc[UR4][R28.64] ;  /* 0x000000041c1c7981 */ /* 0x000ee2000c2e1d00 */
[----:B--2---:R-:W-:-:S04]  /*0230*/  FADD R7, R7, 9.9999997473787516356e-06 ;  /* 0x3727c5ac07077421 */ /* 0x004fc80000000000 */
[----:B------:R-:W0:Y:S01]  /*0240*/  MUFU.SQRT R32, R7 ;  /* 0x0000000700207308 */ /* 0x000e220000002000 */
[----:B------:R-:W-:-:S07]  /*0250*/  FADD R6, R6, 9.9999997473787516356e-06 ;  /* 0x3727c5ac06067421 */ /* 0x000fce0000000000 */
[----:B------:R-:W1:Y:S01]  /*0260*/  MUFU.SQRT R6, R6 ;  /* 0x0000000600067308 */ /* 0x000e620000002000 */
[C---:B0-----:R-:W-:Y:S02]  /*0270*/  FSETP.GT.AND P0, PT, R32.reuse, 8.50705917302346158658e+37, PT ;  /* 0x7e8000002000780b */ /* 0x041fe40003f04000 */
[----:B------:R-:W-:Y:S01]  /*0280*/  FSETP.GEU.AND P3, PT, R32, 1.175494350822287508e-38, PT ;  /* 0x008000002000780b */ /* 0x000fe20003f6e000 */
[----:B------:R-:W-:Y:S01]  /*0290*/  FADD R5, R5, 9.9999997473787516356e-06 ;  /* 0x3727c5ac05057421 */ /* 0x000fe20000000000 */
[----:B-1----:R-:W-:-:S09]  /*02a0*/  FSETP.GT.AND P1, PT, R6, 8.50705917302346158658e+37, PT ;  /* 0x7e8000000600780b */ /* 0x002fd20003f24000 */
[----:B------:R-:W-:Y:S01]  /*02b0*/  @P0 FMUL R32, R32, 0.25 ;  /* 0x3e80000020200820 */ /* 0x000fe20000400000 */
[----:B------:R-:W-:-:S03]  /*02c0*/  FSETP.GEU.AND P2, PT, R6, 1.175494350822287508e-38, PT ;  /* 0x008000000600780b */ /* 0x000fc60003f4e000 */
[----:B------:R-:W-:Y:S01]  /*02d0*/  @!P3 FMUL R32, R32, 16777216 ;  /* 0x4b8000002020b820 */ /* 0x000fe20000400000 */
[----:B------:R-:W0:Y:S01]  /*02e0*/  MUFU.SQRT R5, R5 ;  /* 0x0000000500057308 */ /* 0x000e220000002000 */
[----:B------:R-:W-:-:S07]  /*02f0*/  FSEL R7, R3, 1, P0 ;  /* 0x3f80000003077808 */ /* 0x000fce0000000000 */
[----:B------:R-:W1:Y:S01]  /*0300*/  MUFU.RCP R32, R32 ;  /* 0x0000002000207308 */ /* 0x000e620000001000 */
[----:B------:R-:W-:Y:S01]  /*0310*/  @P1 FMUL R6, R6, 0.25 ;  /* 0x3e80000006061820 */ /* 0x000fe20000400000 */
[----:B------:R-:W-:Y:S01]  /*0320*/  @!P3 FMUL R7, R7, 16777216 ;  /* 0x4b8000000707b820 */ /* 0x000fe20000400000 */
[--C-:B----4-:R-:W-:Y:S02]  /*0330*/  FADD R15, R15, R11.reuse ;  /* 0x0000000b0f0f7221 */ /* 0x110fe40000000000 */
[----:B------:R-:W-:Y:S01]  /*0340*/  @!P2 FMUL R6, R6, 16777216 ;  /* 0x4b8000000606a820 */ /* 0x000fe20000400000 */
[----:B-----5:R-:W-:Y:S01]  /*0350*/  FADD R47, R47, R11 ;  /* 0x0000000b2f2f7221 */ /* 0x020fe20000000000 */
[----:B------:R-:W-:Y:S01]  /*0360*/  FADD R11, -R19, R15 ;  /* 0x0000000f130b7221 */ /* 0x000fe20000000100 */
[----:B0-----:R-:W-:Y:S01]  /*0370*/  FSETP.GT.AND P0, PT, R5, 8.50705917302346158658e+37, PT ;  /* 0x7e8000000500780b */ /* 0x001fe20003f04000 */
[----:B------:R-:W0:Y:S01]  /*0380*/  MUFU.RCP R34, R6 ;  /* 0x0000000600227308 */ /* 0x000e220000001000 */
[----:B------:R-:W-:Y:S01]  /*0390*/  FADD R19, -R19, R47 ;  /* 0x0000002f13137221 */ /* 0x000fe20000000100 */
[----:B-1----:R-:W-:Y:S01]  /*03a0*/  FMUL R32, R32, R7 ;  /* 0x0000000720207220 */ /* 0x002fe20000400000 */
[----:B------:R-:W-:-:S02]  /*03b0*/  FSEL R7, R3, 1, P1 ;  /* 0x3f80000003077808 */ /* 0x000fc40000800000 */
[----:B------:R-:W-:Y:S01]  /*03c0*/  FSETP.GEU.AND P1, PT, R5, 1.175494350822287508e-38, PT ;  /* 0x008000000500780b */ /* 0x000fe20003f2e000 */
[C---:B------:R-:W-:Y:S01]  /*03d0*/  FMUL R36, R32.reuse, R19 ;  /* 0x0000001320247220 */ /* 0x040fe20000400000 */
[----:B------:R-:W-:Y:S02]  /*03e0*/  FMUL R38, R32, R11 ;  /* 0x0000000b20267220 */ /* 0x000fe40000400000 */
[----:B------:R-:W1:Y:S01]  /*03f0*/  LDC.64 R32, c[0x0][0x240] ;  /* 0x00009000ff207b82 */ /* 0x000e620000000a00 */
[----:B------:R-:W-:Y:S02]  /*0400*/  @!P2 FMUL R7, R7, 16777216 ;  /* 0x4b8000000707a820 */ /* 0x000fe40000400000 */
[----:B------:R-:W-:Y:S01]  /*0410*/  @P0 FMUL R5, R5, 0.25 ;  /* 0x3e80000005050820 */ /* 0x000fe20000400000 */
[--C-:B------:R-:W-:Y:S01]  /*0420*/  FADD R46, R46, R10.reuse ;  /* 0x0000000a2e2e7221 */ /* 0x100fe20000000000 */
[----:B------:R-:W-:Y:S01]  /*0430*/  FADD R14, R14, R10 ;  /* 0x0000000a0e0e7221 */ /* 0x000fe20000000000 */
[----:B0-----:R-:W-:-:S02]  /*0440*/  FMUL R34, R34, R7 ;  /* 0x0000000722227220 */ /* 0x001fc40000400000 */
[----:B------:R-:W0:Y:S01]  /*0450*/  LDC.64 R6, c[0x0][0x250] ;  /* 0x00009400ff067b82 */ /* 0x000e220000000a00 */
[----:B------:R-:W-:-:S07]  /*0460*/  @!P1 FMUL R5, R5, 16777216 ;  /* 0x4b80000005059820 */ /* 0x000fce0000400000 */
[----:B------:R-:W2:Y:S01]  /*0470*/  LDC.64 R10, c[0x0][0x258] ;  /* 0x00009600ff0a7b82 */ /* 0x000ea20000000a00 */
[----:B------:R-:W4:Y:S01]  /*0480*/  MUFU.RCP R5, R5 ;  /* 0x0000000500057308 */ /* 0x000f220000001000 */
[C-C-:B---3--:R-:W-:Y:S01]  /*0490*/  FFMA R19, R23.reuse, R38, R27.reuse ;  /* 0x0000002617137223 */ /* 0x148fe2000000001b */
[----:B------:R-:W-:Y:S01]  /*04a0*/  FFMA R23, R23, R36, R27 ;  /* 0x0000002417177223 */ /* 0x000fe2000000001b */
[C---:B------:R-:W-:Y:S01]  /*04b0*/  FADD R27, -R18.reuse, R14 ;  /* 0x0000000e121b7221 */ /* 0x040fe20000000100 */
[----:B------:R-:W-:Y:S01]  /*04c0*/  FADD R35, -R18, R46 ;  /* 0x0000002e12237221 */ /* 0x000fe20000000100 */
[----:B------:R-:W-:Y:S02]  /*04d0*/  FSEL R36, R3, 1, P0 ;  /* 0x3f80000003247808 */ /* 0x000fe40000000000 */
[C---:B------:R-:W-:Y:S01]  /*04e0*/  FMUL R27, R34.reuse, R27 ;  /* 0x0000001b221b7220 */ /* 0x040fe20000400000 */
[----:B------:R-:W-:Y:S01]  /*04f0*/  FMUL R35, R34, R35 ;  /* 0x0000002322237220 */ /* 0x000fe20000400000 */
[----:B-1----:R-:W-:-:S04]  /*0500*/  IMAD.WIDE R32, R0, 0x4, R32 ;  /* 0x0000000400207825 */ /* 0x002fc800078e0220 */
[----:B------:R-:W-:Y:S01]  /*0510*/  @!P1 FMUL R36, R36, 16777216 ;  /* 0x4b80000024249820 */ /* 0x000fe20000400000 */
[C-C-:B------:R-:W-:Y:S01]  /*0520*/  FFMA R18, R22.reuse, R27, R26.reuse ;  /* 0x0000001b16127223 */ /* 0x140fe2000000001a */
[----:B------:R-:W-:Y:S02]  /*0530*/  FFMA R22, R22, R35, R26 ;  /* 0x0000002316167223 */ /* 0x000fe4000000001a */
[----:B------:R-:W3:Y:S01]  /*0540*/  LDG.E.EL.128 R32, desc[UR4][R32.64] ;  /* 0x0000000420207981 */ /* 0x000ee2000c2e1d00 */
[----:B----4-:R-:W-:Y:S01]  /*0550*/  FMUL R5, R5, R36 ;  /* 0x0000002405057220 */ /* 0x010fe20000400000 */
[----:B0-----:R-:W-:-:S04]  /*0560*/  IMAD.WIDE R36, R0, 0x4, R6 ;  /* 0x0000000400247825 */ /* 0x001fc800078e0206 */
[----:B--2---:R-:W-:Y:S02]  /*0570*/  IMAD.WIDE R10, R0, 0x4, R10 ;  /* 0x00000004000a7825 */ /* 0x004fe400078e020a */
[----:B------:R-:W2:Y:S04]  /*0580*/  LDG.E.EL.128 R36, desc[UR4][R36.64] ;  /* 0x0000000424247981 */ /* 0x000ea8000c2e1d00 */
[----:B------:R0:W2:Y:S01]  /*0590*/  LDG.E.EL.128 R40, desc[UR4][R10.64] ;  /* 0x000000040a287981 */ /* 0x0000a2000c2e1d00 */
[----:B------:R-:W-:-:S04]  /*05a0*/  FADD R7, R4, 9.9999997473787516356e-06 ;  /* 0x3727c5ac04077421 */ /* 0x000fc80000000000 */
[----:B------:R-:W1:Y:S01]  /*05b0*/  MUFU.SQRT R27, R7 ;  /* 0x00000007001b7308 */ /* 0x000e620000002000 */
[--C-:B------:R-:W-:Y:S01]  /*05c0*/  FADD R45, R45, R9.reuse ;  /* 0x000000092d2d7221 */ /* 0x100fe20000000000 */
[----:B------:R-:W-:Y:S01]  /*05d0*/  FADD R13, R13, R9 ;  /* 0x000000090d0d7221 */ /* 0x000fe20000000000 */
[C---:B-1----:R-:W-:Y:S02]  /*05e0*/  FSETP.GT.AND P0, PT, R27.reuse, 8.50705917302346158658e+37, PT ;  /* 0x7e8000001b00780b */ /* 0x042fe40003f04000 */
[----:B------:R-:W-:Y:S01]  /*05f0*/  FSETP.GEU.AND P1, PT, R27, 1.175494350822287508e-38, PT ;  /* 0x008000001b00780b */ /* 0x000fe20003f2e000 */
[C---:B------:R-:W-:Y:S01]  /*0600*/  FADD R6, -R17.reuse, R45 ;  /* 0x0000002d11067221 */ /* 0x040fe20000000100 */
[----:B------:R-:W-:-:S03]  /*0610*/  FADD R26, -R17, R13 ;  /* 0x0000000d111a7221 */ /* 0x000fc60000000100 */
[C---:B------:R-:W-:Y:S01]  /*0620*/  FMUL R6, R5.reuse, R6 ;  /* 0x0000000605067220 */ /* 0x040fe20000400000 */
[----:B------:R-:W-:Y:S02]  /*0630*/  FMUL R26, R5, R26 ;  /* 0x0000001a051a7220 */ /* 0x000fe40000400000 */
[----:B------:R-:W1:Y:S03]  /*0640*/  LDC.64 R4, c[0x0][0x260] ;  /* 0x00009800ff047b82 */ /* 0x000e660000000a00 */
[----:B------:R-:W-:-:S04]  /*0650*/  @P0 FMUL R27, R27, 0.25 ;  /* 0x3e8000001b1b0820 */ /* 0x000fc80000400000 */
[----:B------:R-:W-:Y:S01]  /*0660*/  @!P1 FMUL R27, R27, 16777216 ;  /* 0x4b8000001b1b9820 */ /* 0x000fe20000400000 */
[----:B------:R-:W-:-:S05]  /*0670*/  FFMA R9, R21, R26, R25 ;  /* 0x0000001a15097223 */ /* 0x000fca0000000019 */
[----:B------:R-:W4:Y:S01]  /*0680*/  MUFU.RCP R27, R27 ;  /* 0x0000001b001b7308 */ /* 0x000f220000001000 */
[----:B------:R-:W-:Y:S01]  /*0690*/  FFMA R21, R21, R6, R25 ;  /* 0x0000000615157223 */ /* 0x000fe20000000019 */
[----:B------:R-:W-:Y:S01]  /*06a0*/  FSEL R6, R3, 1, P0 ;  /* 0x3f80000003067808 */ /* 0x000fe20000000000 */
[----:B------:R-:W-:-:S04]  /*06b0*/  FADD R12, R12, R8 ;  /* 0x000000080c0c7221 */ /* 0x000fc80000000000 */
[----:B------:R-:W-:Y:S01]  /*06c0*/  @!P1 FMUL R6, R6, 16777216 ;  /* 0x4b80000006069820 */ /* 0x000fe20000400000 */
[----:B------:R-:W-:Y:S01]  /*06d0*/  FADD R7, -R16, R12 ;  /* 0x0000000c10077221 */ /* 0x000fe20000000100 */
[----:B------:R-:W-:Y:S01]  /*06e0*/  FADD R44, R44, R8 ;  /* 0x000000082c2c7221 */ /* 0x000fe20000000000 */
[----:B-1----:R-:W-:-:S04]  /*06f0*/  IMAD.WIDE R4, R0, 0x4, R4 ;  /* 0x0000000400047825 */ /* 0x002fc800078e0204 */
[----:B----4-:R-:W-:Y:S01]  /*0700*/  FMUL R6, R27, R6 ;  /* 0x000000061b067220 */ /* 0x010fe20000400000 */
[----:B------:R-:W-:-:S03]  /*0710*/  FADD R17, -R16, R44 ;  /* 0x0000002c10117221 */ /* 0x000fc60000000100 */
[C---:B------:R-:W-:Y:S01]  /*0720*/  FMUL R7, R6.reuse, R7 ;  /* 0x0000000706077220 */ /* 0x040fe20000400000 */
[----:B------:R-:W-:-:S03]  /*0730*/  FMUL R17, R6, R17 ;  /* 0x0000001106117220 */ /* 0x000fc60000400000 */
[----:B------:R-:W-:Y:S02]  /*0740*/  FFMA R25, R20, R7, R24 ;  /* 0x0000000714197223 */ /* 0x000fe40000000018 */
[----:B------:R-:W4:Y:S01]  /*0750*/  LDG.E.EL.128 R4, desc[UR4][R4.64] ;  /* 0x0000000404047981 */ /* 0x000f22000c2e1d00 */
[----:B------:R-:W-:-:S04]  /*0760*/  FADD R28, R28, 9.9999997473787516356e-06 ;  /* 0x3727c5ac1c1c7421 */ /* 0x000fc80000000000 */
[----:B0-----:R-:W0:Y:S01]  /*0770*/  MUFU.SQRT R10, R28 ;  /* 0x0000001c000a7308 */ /* 0x001e220000002000 */
[----:B------:R-:W-:Y:S01]  /*0780*/  FADD R29, R29, 9.9999997473787516356e-06 ;  /* 0x3727c5ac1d1d7421 */ /* 0x000fe20000000000 */
[----:B------:R-:W-:-:S06]  /*0790*/  FFMA R17, R20, R17, R24 ;  /* 0x0000001114117223 */ /* 0x000fcc0000000018 */
[----:B------:R-:W1:Y:S01]  /*07a0*/  MUFU.SQRT R20, R29 ;  /* 0x0000001d00147308 */ /* 0x000e620000002000 */
[C---:B0-----:R-:W-:Y:S02]  /*07b0*/  FSETP.GT.AND P0, PT, R10.reuse, 8.50705917302346158658e+37, PT ;  /* 0x7e8000000a00780b */ /* 0x041fe40003f04000 */
[----:B------:R-:W-:Y:S02]  /*07c0*/  FSETP.GEU.AND P1, PT, R10, 1.175494350822287508e-38, PT ;  /* 0x008000000a00780b */ /* 0x000fe40003f2e000 */
[----:B------:R-:W-:-:S09]  /*07d0*/  FSEL R11, R3, 1, P0 ;  /* 0x3f800000030b7808 */ /* 0x000fd20000000000 */
[----:B------:R-:W-:-:S04]  /*07e0*/  @P0 FMUL R10, R10, 0.25 ;  /* 0x3e8000000a0a0820 */ /* 0x000fc80000400000 */
[----:B------:R-:W-:Y:S01]  /*07f0*/  @!P1 FMUL R10, R10, 16777216 ;  /* 0x4b8000000a0a9820 */ /* 0x000fe20000400000 */
[----:B-1----:R-:W-:-:S03]  /*0800*/  FSETP.GT.AND P0, PT, R20, 8.50705917302346158658e+37, PT ;  /* 0x7e8000001400780b */ /* 0x002fc60003f04000 */
[----:B------:R-:W0:Y:S01]  /*0810*/  MUFU.RCP R8, R10 ;  /* 0x0000000a00087308 */ /* 0x000e220000001000 */
[----:B------:R-:W-:Y:S01]  /*0820*/  @!P1 FMUL R11, R11, 16777216 ;  /* 0x4b8000000b0b9820 */ /* 0x000fe20000400000 */
[C---:B------:R-:W-:Y:S02]  /*0830*/  FSETP.GEU.AND P1, PT, R20.reuse, 1.175494350822287508e-38, PT ;  /* 0x008000001400780b */ /* 0x040fe40003f2e000 */
[----:B------:R-:W-:Y:S02]  /*0840*/  FSETP.GEU.AND P3, PT, R25, RZ, PT ;  /* 0x000000ff1900720b */ /* 0x000fe40003f6e000 */
[----:B------:R-:W-:Y:S02]  /*0850*/  FSETP.GEU.AND P2, PT, R17, RZ, PT ;  /* 0x000000ff1100720b */ /* 0x000fe40003f4e000 */
[----:B------:R-:W-:Y:S02]  /*0860*/  FSEL R25, R25, RZ, P3 ;  /* 0x000000ff19197208 */ /* 0x000fe40001800000 */
[----:B------:R-:W-:Y:S01]  /*0870*/  FSEL R17, R17, RZ, P2 ;  /* 0x000000ff11117208 */ /* 0x000fe20001000000 */
[----:B------:R-:W-:Y:S01]  /*0880*/  @P0 FMUL R20, R20, 0.25 ;  /* 0x3e80000014140820 */ /* 0x000fe20000400000 */
[----:B0-----:R-:W-:-:S03]  /*0890*/  FMUL R8, R8, R11 ;  /* 0x0000000b08087220 */ /* 0x001fc60000400000 */
[----:B------:R-:W-:Y:S01]  /*08a0*/  @!P1 FMUL R20, R20, 16777216 ;  /* 0x4b80000014149820 */ /* 0x000fe20000400000 */
[----:B------:R-:W-:Y:S01]  /*08b0*/  FADD R31, R31, 9.9999997473787516356e-06 ;  /* 0x3727c5ac1f1f7421 */ /* 0x000fe20000000000 */
[----:B------:R-:W-:-:S04]  /*08c0*/  FADD R30, R30, 9.9999997473787516356e-06 ;  /* 0x3727c5ac1e1e7421 */ /* 0x000fc80000000000 */
[----:B------:R-:W0:Y:S02]  /*08d0*/  MUFU.SQRT R26, R30 ;  /* 0x0000001e001a7308 */ /* 0x000e240000002000 */
[----:B0-----:R-:W-:Y:S01]  /*08e0*/  FSETP.GEU.AND P2, PT, R26, 1.175494350822287508e-38, PT ;  /* 0x008000001a00780b */ /* 0x001fe20003f4e000 */
[C---:B---3--:R-:W-:Y:S01]  /*08f0*/  FADD R27, -R32.reuse, R25 ;  /* 0x00000019201b7221 */ /* 0x048fe20000000100 */
[----:B------:R-:W-:-:S03]  /*0900*/  FADD R11, -R32, R17 ;  /* 0x00000011200b7221 */ /* 0x000fc60000000100 */
[C---:B------:R-:W-:Y:S01]  /*0910*/  FMUL R27, R8.reuse, R27 ;  /* 0x0000001b081b7220 */ /* 0x040fe20000400000 */
[----:B------:R-:W-:Y:S02]  /*0920*/  FMUL R11, R8, R11 ;  /* 0x0000000b080b7220 */ /* 0x000fe40000400000 */
[----:B------:R-:W0:Y:S02]  /*0930*/  MUFU.RCP R8, R20 ;  /* 0x0000001400087308 */ /* 0x000e240000001000 */
[----:B--2---:R-:W-:Y:S01]  /*0940*/  FFMA R16, R36, R11, R40 ;  /* 0x0000000b24107223 */ /* 0x004fe20000000028 */
[----:B------:R-:W-:-:S05]  /*0950*/  FSEL R11, R3, 1, P0 ;  /* 0x3f800000030b7808 */ /* 0x000fca0000000000 */
[----:B------:R-:W-:-:S04]  /*0960*/  @!P1 FMUL R11, R11, 16777216 ;  /* 0x4b8000000b0b9820 */ /* 0x000fc80000400000 */
[----:B0-----:R-:W-:Y:S02]  /*0970*/  FMUL R8, R8, R11 ;  /* 0x0000000b08087220 */ /* 0x001fe40000400000 */
[----:B------:R-:W0:Y:S01]  /*0980*/  LDC.64 R10, c[0x0][0x268] ;  /* 0x00009a00ff0a7b82 */ /* 0x000e220000000a00 */
[----:B------:R-:W-:Y:S02]  /*0990*/  FSETP.GEU.AND P0, PT, R21, RZ, PT ;  /* 0x000000ff1500720b */ /* 0x000fe40003f0e000 */
[----:B------:R-:W-:Y:S02]  /*09a0*/  FSETP.GEU.AND P1, PT, R9, RZ, PT ;  /* 0x000000ff0900720b */ /* 0x000fe40003f2e000 */
[----:B------:R-:W-:Y:S02]  /*09b0*/  FSEL R20, R21, RZ, P0 ;  /* 0x000000ff15147208 */ /* 0x000fe40000000000 */
[----:B------:R-:W1:Y:S01]  /*09c0*/  MUFU.SQRT R21, R31 ;  /* 0x0000001f00157308 */ /* 0x000e620000002000 */
[----:B------:R-:W-:-:S02]  /*09d0*/  FSEL R24, R9, RZ, P1 ;  /* 0x000000ff09187208 */ /* 0x000fc40000800000 */
[----:B------:R-:W-:-:S03]  /*09e0*/  FADD R9, -R33, R20 ;  /* 0x0000001421097221 */ /* 0x000fc60000000100 */
[----:B------:R-:W-:Y:S01]  /*09f0*/  FADD R33, -R33, R24 ;  /* 0x0000001821217221 */ /* 0x000fe20000000100 */
[----:B------:R-:W-:-:S03]  /*0a00*/  FMUL R28, R8, R9 ;  /* 0x00000009081c7220 */ /* 0x000fc60000400000 */
[----:B------:R-:W-:Y:S01]  /*0a10*/  FMUL R8, R8, R33 ;  /* 0x0000002108087220 */ /* 0x000fe20000400000 */
[----:B------:R-:W-:Y:S01]  /*0a20*/  FFMA R28, R37, R28, R41 ;  /* 0x0000001c251c7223 */ /* 0x000fe20000000029 */
[----:B------:R-:W-:Y:S01]  /*0a30*/  FSETP.GT.AND P0, PT, R26, 8.50705917302346158658e+37, PT ;  /* 0x7e8000001a00780b */ /* 0x000fe20003f04000 */
[----:B0-----:R-:W-:Y:S01]  /*0a40*/  IMAD.WIDE R10, R0, 0x4, R10 ;  /* 0x00000004000a7825 */ /* 0x001fe200078e020a */
[----:B-1----:R-:W-:-:S03]  /*0a50*/  FSETP.GT.AND P1, PT, R21, 8.50705917302346158658e+37, PT ;  /* 0x7e8000001500780b */ /* 0x002fc60003f24000 */
[----:B------:R-:W-:Y:S01]  /*0a60*/  FFMA R37, R37, R8, R41 ;  /* 0x0000000825257223 */ /* 0x000fe20000000029 */
[C---:B------:R-:W-:Y:S01]  /*0a70*/  FSETP.GEU.AND P3, PT, R21.reuse, 1.175494350822287508e-38, PT ;  /* 0x008000001500780b */ /* 0x040fe20003f6e000 */
[----:B------:R-:W2:Y:S06]  /*0a80*/  LDG.E.EL.128 R8, desc[UR4][R10.64] ;  /* 0x000000040a087981 */ /* 0x000eac000c2e1d00 */
[----:B------:R-:W-:Y:S02]  /*0a90*/  @P0 FMUL R26, R26, 0.25 ;  /* 0x3e8000001a1a0820 */ /* 0x000fe40000400000 */
[----:B------:R-:W-:-:S02]  /*0aa0*/  @P1 FMUL R21, R21, 0.25 ;  /* 0x3e80000015151820 */ /* 0x000fc40000400000 */
[----:B------:R-:W-:Y:S02]  /*0ab0*/  @!P2 FMUL R26, R26, 16777216 ;  /* 0x4b8000001a1aa820 */ /* 0x000fe40000400000 */
[----:B------:R-:W-:Y:S02]  /*0ac0*/  @!P3 FMUL R21, R21, 16777216 ;  /* 0x4b8000001515b820 */ /* 0x000fe40000400000 */
[----:B------:R-:W0:Y:S01]  /*0ad0*/  MUFU.RCP R32, R26 ;  /* 0x0000001a00207308 */ /* 0x000e220000001000 */
[----:B------:R-:W-:Y:S01]  /*0ae0*/  FFMA R36, R36, R27, R40 ;  /* 0x0000001b24247223 */ /* 0x000fe20000000028 */
[----:B------:R-:W-:-:S06]  /*0af0*/  FSEL R27, R3, 1, P0 ;  /* 0x3f800000031b7808 */ /* 0x000fcc0000000000 */
[----:B------:R-:W1:Y:S01]  /*0b00*/  MUFU.RCP R21, R21 ;  /* 0x0000001500157308 */ /* 0x000e620000001000 */
[----:B------:R-:W-:Y:S02]  /*0b10*/  FSEL R30, R3, 1, P1 ;  /* 0x3f800000031e7808 */ /* 0x000fe40000800000 */
[----:B------:R-:W-:Y:S01]  /*0b20*/  FSETP.GEU.AND P0, PT, R22, RZ, PT ;  /* 0x000000ff1600720b */ /* 0x000fe20003f0e000 */
[----:B------:R-:W-:Y:S01]  /*0b30*/  @!P2 FMUL R27, R27, 16777216 ;  /* 0x4b8000001b1ba820 */ /* 0x000fe20000400000 */
[----:B------:R-:W-:Y:S01]  /*0b40*/  FSETP.GEU.AND P2, PT, R18, RZ, PT ;  /* 0x000000ff1200720b */ /* 0x000fe20003f4e000 */
[----:B------:R-:W-:Y:S01]  /*0b50*/  @!P3 FMUL R30, R30, 16777216 ;  /* 0x4b8000001e1eb820 */ /* 0x000fe20000400000 */
[----:B------:R-:W-:Y:S02]  /*0b60*/  FSEL R31, R22, RZ, P0 ;  /* 0x000000ff161f7208 */ /* 0x000fe40000000000 */
[----:B------:R-:W-:Y:S02]  /*0b70*/  FSETP.GEU.AND P1, PT, R23, RZ, PT ;  /* 0x000000ff1700720b */ /* 0x000fe40003f2e000 */
[----:B------:R-:W-:Y:S01]  /*0b80*/  FSETP.GEU.AND P0, PT, R19, RZ, PT ;  /* 0x000000ff1300720b */ /* 0x000fe20003f0e000 */
[----:B0-----:R-:W-:Y:S01]  /*0b90*/  FMUL R32, R32, R27 ;  /* 0x0000001b20207220 */ /* 0x001fe20000400000 */
[----:B------:R-:W-:Y:S01]  /*0ba0*/  FSEL R29, R18, RZ, P2 ;  /* 0x000000ff121d7208 */ /* 0x000fe20001000000 */
[----:B-1----:R-:W-:Y:S01]  /*0bb0*/  FMUL R27, R21, R30 ;  /* 0x0000001e151b7220 */ /* 0x002fe20000400000 */
[----:B------:R-:W-:-:S02]  /*0bc0*/  FSEL R18, R23, RZ, P1 ;  /* 0x000000ff17127208 */ /* 0x000fc40000800000 */
[----:B------:R-:W-:-:S03]  /*0bd0*/  FSEL R30, R19, RZ, P0 ;  /* 0x000000ff131e7208 */ /* 0x000fc60000000000 */
[C---:B------:R-:W-:Y:S02]  /*0be0*/  FADD R22, -R35.reuse, R18 ;  /* 0x0000001223167221 */ /* 0x040fe40000000100 */
[----:B------:R-:W-:Y:S01]  /*0bf0*/  FADD R26, -R35, R30 ;  /* 0x0000001e231a7221 */ /* 0x000fe20000000100 */
[C---:B------:R-:W-:Y:S01]  /*0c00*/  FADD R21, -R34.reuse, R29 ;  /* 0x0000001d22157221 */ /* 0x040fe20000000100 */
[----:B------:R-:W-:Y:S01]  /*0c10*/  FADD R23, -R34, R31 ;  /* 0x0000001f22177221 */ /* 0x000fe20000000100 */
[C---:B------:R-:W-:Y:S01]  /*0c20*/  FMUL R22, R27.reuse, R22 ;  /* 0x000000161b167220 */ /* 0x040fe20000400000 */
[----:B------:R-:W-:Y:S01]  /*0c30*/  FMUL R26, R27, R26 ;  /* 0x0000001a1b1a7220 */ /* 0x000fe20000400000 */
[C---:B------:R-:W-:Y:S01]  /*0c40*/  FMUL R21, R32.reuse, R21 ;  /* 0x0000001520157220 */ /* 0x040fe20000400000 */
[----:B------:R-:W-:Y:S01]  /*0c50*/  FMUL R19, R32, R23 ;  /* 0x0000001720137220 */ /* 0x000fe20000400000 */
[C-C-:B------:R-:W-:Y:S01]  /*0c60*/  FFMA R32, R39.reuse, R22, R43.reuse ;  /* 0x0000001627207223 */ /* 0x140fe2000000002b */
[----:B------:R-:W-:Y:S01]  /*0c70*/  FFMA R39, R39, R26, R43 ;  /* 0x0000001a27277223 */ /* 0x000fe2000000002b */
[----:B------:R-:W0:Y:S08]  /*0c80*/  LDC.64 R22, c[0x0][0x270] ;  /* 0x00009c00ff167b82 */ /* 0x000e300000000a00 */
[----:B------:R-:W1:Y:S01]  /*0c90*/  LDC.64 R26, c[0x0][0x278] ;  /* 0x00009e00ff1a7b82 */ /* 0x000e620000000a00 */
[--C-:B------:R-:W-:Y:S01]  /*0ca0*/  FFMA R19, R38, R19, R42.reuse ;  /* 0x0000001326137223 */ /* 0x100fe2000000002a */
[----:B----4-:R-:W-:Y:S01]  /*0cb0*/  FADD R17, -R4, R17 ;  /* 0x0000001104117221 */ /* 0x010fe20000000100 */
[----:B------:R-:W-:Y:S01]  /*0cc0*/  FFMA R38, R38, R21, R42 ;  /* 0x0000001526267223 */ /* 0x000fe2000000002a */
[----:B------:R-:W-:Y:S01]  /*0cd0*/  FADD R4, -R4, R25 ;  /* 0x0000001904047221 */ /* 0x000fe20000000100 */
[----:B0-----:R-:W-:-:S04]  /*0ce0*/  IMAD.WIDE R22, R0, 0x4, R22 ;  /* 0x0000000400167825 */ /* 0x001fc800078e0216 */
[----:B-1----:R-:W-:-:S04]  /*0cf0*/  IMAD.WIDE R26, R0, 0x4, R26 ;  /* 0x00000004001a7825 */ /* 0x002fc800078e021a */
[C---:B------:R-:W-:Y:S01]  /*0d00*/  FADD R0, -R5.reuse, R20 ;  /* 0x0000001405007221 */ /* 0x040fe20000000100 */
[----:B------:R-:W-:Y:S01]  /*0d10*/  FADD R5, -R5, R24 ;  /* 0x0000001805057221 */ /* 0x000fe20000000100 */
[----:B------:R-:W3:Y:S04]  /*0d20*/  LDG.E.EL.128 R20, desc[UR4][R22.64] ;  /* 0x0000000416147981 */ /* 0x000ee8000c2e1d00 */
[----:B------:R-:W3:Y:S01]  /*0d30*/  LDG.E.EL.128 R24, desc[UR4][R26.64] ;  /* 0x000000041a187981 */ /* 0x000ee2000c2e1d00 */
[C---:B------:R-:W-:Y:S01]  /*0d40*/  FADD R31, -R6.reuse, R31 ;  /* 0x0000001f061f7221 */ /* 0x040fe20000000100 */
[----:B------:R-:W-:Y:S01]  /*0d50*/  FADD R29, -R6, R29 ;  /* 0x0000001d061d7221 */ /* 0x000fe20000000100 */
[C---:B------:R-:W-:Y:S01]  /*0d60*/  FADD R18, -R7.reuse, R18 ;  /* 0x0000001207127221 */ /* 0x040fe20000000100 */
[----:B------:R-:W-:Y:S01]  /*0d70*/  FADD R30, -R7, R30 ;  /* 0x0000001e071e7221 */ /* 0x000fe20000000100 */
[----:B------:R-:W-:Y:S04]  /*0d80*/  STG.E.128 desc[UR4][R48.64], R44 ;  /* 0x0000002c30007986 */ /* 0x000fe8000c101d04 */
[----:B------:R-:W-:Y:S01]  /*0d90*/  STG.E.128 desc[UR4][R48.64+0x800], R12 ;  /* 0x0008000c30007986 */ /* 0x000fe2000c101d04 */
[----:B--2---:R-:W-:Y:S01]  /*0da0*/  FADD R8, R8, 9.9999997473787516356e-06 ;  /* 0x3727c5ac08087421 */ /* 0x004fe20000000000 */
[----:B------:R-:W-:-:S05]  /*0db0*/  FADD R9, R9, 9.9999997473787516356e-06 ;  /* 0x3727c5ac09097421 */ /* 0x000fca0000000000 */
[----:B------:R-:W0:Y:S01]  /*0dc0*/  MUFU.SQRT R8, R8 ;  /* 0x0000000800087308 */ /* 0x000e220000002000 */
[----:B------:R-:W-:Y:S01]  /*0dd0*/  FADD R10, R10, 9.9999997473787516356e-06 ;  /* 0x3727c5ac0a0a7421 */ /* 0x000fe20000000000 */
[----:B------:R-:W-:-:S06]  /*0de0*/  FADD R11, R11, 9.9999997473787516356e-06 ;  /* 0x3727c5ac0b0b7421 */ /* 0x000fcc0000000000 */
[----:B------:R-:W1:Y:S01]  /*0df0*/  MUFU.SQRT R9, R9 ;  /* 0x0000000900097308 */ /* 0x000e620000002000 */
[----:B0-----:R-:W-:-:S07]  /*0e00*/  FSETP.GT.AND P6, PT, R8, 8.50705917302346158658e+37, PT ;  /* 0x7e8000000800780b */ /* 0x001fce0003fc4000 */
[----:B------:R-:W0:Y:S01]  /*0e10*/  MUFU.SQRT R10, R10 ;  /* 0x0000000a000a7308 */ /* 0x000e220000002000 */
[----:B------:R-:W-:-:S07]  /*0e20*/  FSETP.GEU.AND P5, PT, R8, 1.175494350822287508e-38, PT ;  /* 0x008000000800780b */ /* 0x000fce0003fae000 */
[----:B------:R-:W2:Y:S01]  /*0e30*/  MUFU.SQRT R11, R11 ;  /* 0x0000000b000b7308 */ /* 0x000ea20000002000 */
[C---:B-1----:R-:W-:Y:S02]  /*0e40*/  FSETP.GT.AND P4, PT, R9.reuse, 8.50705917302346158658e+37, PT ;  /* 0x7e8000000900780b */ /* 0x042fe40003f84000 */
[----:B------:R-:W-:Y:S01]  /*0e50*/  FSETP.GEU.AND P3, PT, R9, 1.175494350822287508e-38, PT ;  /* 0x008000000900780b */ /* 0x000fe20003f6e000 */
[----:B------:R-:W-:Y:S01]  /*0e60*/  @P6 FMUL R8, R8, 0.25 ;  /* 0x3e80000008086820 */ /* 0x000fe20000400000 */
[----:B0-----:R-:W-:-:S03]  /*0e70*/  FSETP.GT.AND P2, PT, R10, 8.50705917302346158658e+37, PT ;  /* 0x7e8000000a00780b */ /* 0x001fc60003f44000 */
[----:B------:R-:W-:Y:S01]  /*0e80*/  @!P5 FMUL R8, R8, 16777216 ;  /* 0x4b8000000808d820 */ /* 0x000fe20000400000 */
[C---:B------:R-:W-:Y:S02]  /*0e90*/  FSETP.GEU.AND P0, PT, R10.reuse, 1.175494350822287508e-38, PT ;  /* 0x008000000a00780b */ /* 0x040fe40003f0e000 */
[----:B------:R-:W-:Y:S02]  /*0ea0*/  FSEL R6, R3, 1, P6 ;  /* 0x3f80000003067808 */ /* 0x000fe40003000000 */
[----:B--2---:R-:W-:Y:S01]  /*0eb0*/  FSETP.GT.AND P1, PT, R11, 8.50705917302346158658e+37, PT ;  /* 0x7e8000000b00780b */ /* 0x004fe20003f24000 */
[----:B------:R-:W-:Y:S01]  /*0ec0*/  @P4 FMUL R9, R9, 0.25 ;  /* 0x3e80000009094820 */ /* 0x000fe20000400000 */
[----:B------:R-:W-:Y:S01]  /*0ed0*/  FSETP.GEU.AND P6, PT, R11, 1.175494350822287508e-38, PT ;  /* 0x008000000b00780b */ /* 0x000fe20003fce000 */
[----:B------:R-:W0:Y:S02]  /*0ee0*/  MUFU.RCP R33, R8 ;  /* 0x0000000800217308 */ /* 0x000e240000001000 */
[----:B------:R-:W-:Y:S01]  /*0ef0*/  @!P3 FMUL R9, R9, 16777216 ;  /* 0x4b8000000909b820 */ /* 0x000fe20000400000 */
[----:B------:R-:W-:-:S05]  /*0f00*/  @P2 FMUL R10, R10, 0.25 ;  /* 0x3e8000000a0a2820 */ /* 0x000fca0000400000 */
[----:B------:R1:W2:Y:S02]  /*0f10*/  MUFU.RCP R34, R9 ;  /* 0x0000000900227308 */ /* 0x0002a40000001000 */
[----:B------:R-:W-:Y:S01]  /*0f20*/  @P1 FMUL R11, R11, 0.25 ;  /* 0x3e8000000b0b1820 */ /* 0x000fe20000400000 */
[----:B------:R-:W-:Y:S01]  /*0f30*/  @!P0 FMUL R10, R10, 16777216 ;  /* 0x4b8000000a0a8820 */ /* 0x000fe20000400000 */
[----:B------:R-:W-:Y:S01]  /*0f40*/  FSEL R7, R3, 1, P4 ;  /* 0x3f80000003077808 */ /* 0x000fe20002000000 */
[----:B------:R-:W-:Y:S01]  /*0f50*/  @!P5 FMUL R6, R6, 16777216 ;  /* 0x4b8000000606d820 */ /* 0x000fe20000400000 */
[----:B------:R-:W-:-:S03]  /*0f60*/  @!P6 FMUL R11, R11, 16777216 ;  /* 0x4b8000000b0be820 */ /* 0x000fc60000400000 */
[----:B0-----:R-:W-:Y:S01]  /*0f70*/  FMUL R6, R33, R6 ;  /* 0x0000000621067220 */ /* 0x001fe20000400000 */
[----:B------:R-:W-:Y:S01]  /*0f80*/  @!P3 FMUL R7, R7, 16777216 ;  /* 0x4b8000000707b820 */ /* 0x000fe20000400000 */
[----:B------:R-:W0:Y:S01]  /*0f90*/  MUFU.RCP R10, R10 ;  /* 0x0000000a000a7308 */ /* 0x000e220000001000 */
[C---:B-1----:R-:W-:Y:S01]  /*0fa0*/  FSEL R9, R3.reuse, 1, P2 ;  /* 0x3f80000003097808 */ /* 0x042fe20001000000 */
[----:B------:R-:W-:Y:S01]  /*0fb0*/  FMUL R17, R6, R17 ;  /* 0x0000001106117220 */ /* 0x000fe20000400000 */
[----:B------:R-:W-:Y:S01]  /*0fc0*/  FSEL R8, R3, 1, P1 ;  /* 0x3f80000003087808 */ /* 0x000fe20000800000 */
[----:B--2---:R-:W-:-:S04]  /*0fd0*/  FMUL R34, R34, R7 ;  /* 0x0000000722227220 */ /* 0x004fc80000400000 */
[----:B------:R-:W1:Y:S01]  /*0fe0*/  MUFU.RCP R33, R11 ;  /* 0x0000000b00217308 */ /* 0x000e620000001000 */
[----:B------:R-:W-:Y:S02]  /*0ff0*/  FMUL R3, R6, R4 ;  /* 0x0000000406037220 */ /* 0x000fe40000400000 */
[----:B------:R-:W2:Y:S01]  /*1000*/  LDC.64 R6, c[0x0][0x280] ;  /* 0x0000a000ff067b82 */ /* 0x000ea20000000a00 */
[----:B------:R-:W-:Y:S01]  /*1010*/  @!P0 FMUL R9, R9, 16777216 ;  /* 0x4b80000009098820 */ /* 0x000fe20000400000 */
[----:B------:R-:W-:-:S03]  /*1020*/  @!P6 FMUL R8, R8, 16777216 ;  /* 0x4b8000000808e820 */ /* 0x000fc60000400000 */
[----:B0-----:R-:W-:Y:S01]  /*1030*/  FMUL R10, R10, R9 ;  /* 0x000000090a0a7220 */ /* 0x001fe20000400000 */
[----:B------:R-:W-:Y:S01]  /*1040*/  FMUL R4, R34, R5 ;  /* 0x0000000522047220 */ /* 0x000fe20000400000 */
[----:B-1----:R-:W-:Y:S02]  /*1050*/  FMUL R33, R33, R8 ;  /* 0x0000000821217220 */ /* 0x002fe40000400000 */
[----:B------:R-:W0:Y:S01]  /*1060*/  LDC.64 R8, c[0x0][0x288] ;  /* 0x0000a200ff087b82 */ /* 0x000e220000000a00 */
[C---:B------:R-:W-:Y:S01]  /*1070*/  FMUL R29, R10.reuse, R29 ;  /* 0x0000001d0a1d7220 */ /* 0x040fe20000400000 */
[----:B------:R-:W-:Y:S01]  /*1080*/  FMUL R31, R10, R31 ;  /* 0x0000001f0a1f7220 */ /* 0x000fe20000400000 */
[C---:B------:R-:W-:Y:S01]  /*1090*/  FMUL R10, R33.reuse, R18 ;  /* 0x00000012210a7220 */ /* 0x040fe20000400000 */
[----:B------:R-:W-:Y:S01]  /*10a0*/  FMUL R34, R34, R0 ;  /* 0x0000000022227220 */ /* 0x000fe20000400000 */
[----:B------:R-:W-:Y:S01]  /*10b0*/  FMUL R30, R33, R30 ;  /* 0x0000001e211e7220 */ /* 0x000fe20000400000 */
[C-C-:B---3--:R-:W-:Y:S01]  /*10c0*/  FFMA R0, R20.reuse, R17, R24.reuse ;  /* 0x0000001114007223 */ /* 0x148fe20000000018 */
[----:B------:R-:W-:Y:S01]  /*10d0*/  FFMA R20, R20, R3, R24 ;  /* 0x0000000314147223 */ /* 0x000fe20000000018 */
[C-C-:B------:R-:W-:Y:S01]  /*10e0*/  FFMA R3, R23.reuse, R10, R27.reuse ;  /* 0x0000000a17037223 */ /* 0x140fe2000000001b */
[----:B------:R-:W-:Y:S01]  /*10f0*/  FFMA R23, R23, R30, R27 ;  /* 0x0000001e17177223 */ /* 0x000fe2000000001b */
[----:B------:R-:W-:-:S02]  /*1100*/  FSETP.GEU.AND P2, PT, R32, RZ, PT ;  /* 0x000000ff2000720b */ /* 0x000fc40003f4e000 */
[----:B------:R-:W-:Y:S01]  /*1110*/  FSETP.GEU.AND P3, PT, R19, RZ, PT ;  /* 0x000000ff1300720b */ /* 0x000fe20003f6e000 */
[----:B--2---:R-:W-:-:S04]  /*1120*/  IMAD.WIDE R10, R2, 0x4, R6 ;  /* 0x00000004020a7825 */ /* 0x004fc800078e0206 */
[C-C-:B------:R-:W-:Y:S01]  /*1130*/  FFMA R17, R21.reuse, R34, R25.reuse ;  /* 0x0000002215117223 */ /* 0x140fe20000000019 */
[--C-:B------:R-:W-:Y:S01]  /*1140*/  FFMA R18, R22, R31, R26.reuse ;  /* 0x0000001f16127223 */ /* 0x100fe2000000001a */
[----:B------:R-:W-:Y:S01]  /*1150*/  SEL R7, R32, RZ, P2 ;  /* 0x000000ff20077207 */ /* 0x000fe20001000000 */
[----:B------:R-:W-:Y:S01]  /*1160*/  FFMA R21, R21, R4, R25 ;  /* 0x0000000415157223 */ /* 0x000fe20000000019 */
[----:B------:R-:W-:Y:S01]  /*1170*/  SEL R6, R19, RZ, P3 ;  /* 0x000000ff13067207 */ /* 0x000fe20001800000 */
[----:B------:R-:W-:Y:S01]  /*1180*/  FFMA R22, R22, R29, R26 ;  /* 0x0000001d16167223 */ /* 0x000fe2000000001a */
[----:B------:R-:W-:Y:S02]  /*1190*/  FSETP.GEU.AND P4, PT, R28, RZ, PT ;  /* 0x000000ff1c00720b */ /* 0x000fe40003f8e000 */
[----:B------:R-:W-:Y:S02]  /*11a0*/  FSETP.GEU.AND P5, PT, R16, RZ, PT ;  /* 0x000000ff1000720b */ /* 0x000fe40003fae000 */
[----:B------:R-:W-:-:S02]  /*11b0*/  FSETP.GEU.AND P6, PT, R39, RZ, PT ;  /* 0x000000ff2700720b */ /* 0x000fc40003fce000 */
[----:B------:R-:W-:Y:S02]  /*11c0*/  FSETP.GEU.AND P0, PT, R38, RZ, PT ;  /* 0x000000ff2600720b */ /* 0x000fe40003f0e000 */
[----:B------:R-:W-:Y:S02]  /*11d0*/  FSETP.GEU.AND P1, PT, R37, RZ, PT ;  /* 0x000000ff2500720b */ /* 0x000fe40003f2e000 */
[----:B------:R-:W-:Y:S02]  /*11e0*/  FSETP.GEU.AND P2, PT, R36, RZ, PT ;  /* 0x000000ff2400720b */ /* 0x000fe40003f4e000 */
[----:B------:R-:W-:Y:S02]  /*11f0*/  FSETP.GEU.AND P3, PT, R23, RZ, PT ;  /* 0x000000ff1700720b */ /* 0x000fe40003f6e000 */
[----:B------:R-:W-:Y:S02]  /*1200*/  SEL R5, R28, RZ, P4 ;  /* 0x000000ff1c057207 */ /* 0x000fe40002000000 */
[----:B------:R-:W-:-:S02]  /*1210*/  SEL R4, R16, RZ, P5 ;  /* 0x000000ff10047207 */ /* 0x000fc40002800000 */
[----:B------:R-:W-:Y:S02]  /*1220*/  SEL R39, R39, RZ, P6 ;  /* 0x000000ff27277207 */ /* 0x000fe40003000000 */
[----:B------:R-:W-:Y:S02]  /*1230*/  SEL R38, R38, RZ, P0 ;  /* 0x000000ff26267207 */ /* 0x000fe40000000000 */
[----:B------:R-:W-:Y:S02]  /*1240*/  SEL R37, R37, RZ, P1 ;  /* 0x000000ff25257207 */ /* 0x000fe40000800000 */
[----:B------:R-:W-:Y:S02]  /*1250*/  SEL R36, R36, RZ, P2 ;  /* 0x000000ff24247207 */ /* 0x000fe40001000000 */
[----:B------:R-:W-:Y:S02]  /*1260*/  SEL R23, R23, RZ, P3 ;  /* 0x000000ff17177207 */ /* 0x000fe40001800000 */
[----:B------:R-:W-:-:S02]  /*1270*/  FSETP.GEU.AND P4, PT, R22, RZ, PT ;  /* 0x000000ff1600720b */ /* 0x000fc40003f8e000 */
[----:B------:R-:W-:Y:S02]  /*1280*/  FSETP.GEU.AND P5, PT, R21, RZ, PT ;  /* 0x000000ff1500720b */ /* 0x000fe40003fae000 */
[----:B------:R-:W-:Y:S02]  /*1290*/  FSETP.GEU.AND P6, PT, R20, RZ, PT ;  /* 0x000000ff1400720b */ /* 0x000fe40003fce000 */
[----:B------:R-:W-:Y:S02]  /*12a0*/  FSETP.GEU.AND P0, PT, R3, RZ, PT ;  /* 0x000000ff0300720b */ /* 0x000fe40003f0e000 */
[----:B------:R-:W-:Y:S02]  /*12b0*/  FSETP.GEU.AND P1, PT, R18, RZ, PT ;  /* 0x000000ff1200720b */ /* 0x000fe40003f2e000 */
[----:B------:R-:W-:Y:S02]  /*12c0*/  FSETP.GEU.AND P2, PT, R17, RZ, PT ;  /* 0x000000ff1100720b */ /* 0x000fe40003f4e000 */
[----:B------:R-:W-:Y:S01]  /*12d0*/  FSETP.GEU.AND P3, PT, R0, RZ, PT ;  /* 0x000000ff0000720b */ /* 0x000fe20003f6e000 */
[----:B0-----:R-:W-:Y:S01]  /*12e0*/  IMAD.WIDE R8, R2, 0x4, R8 ;  /* 0x0000000402087825 */ /* 0x001fe200078e0208 */
[----:B------:R-:W-:-:S02]  /*12f0*/  SEL R22, R22, RZ, P4 ;  /* 0x000000ff16167207 */ /* 0x000fc40002000000 */
[----:B------:R-:W-:Y:S02]  /*1300*/  SEL R21, R21, RZ, P5 ;  /* 0x000000ff15157207 */ /* 0x000fe40002800000 */
[----:B------:R-:W-:Y:S02]  /*1310*/  SEL R19, R3, RZ, P0 ;  /* 0x000000ff03137207 */ /* 0x000fe40000000000 */
[----:B------:R-:W-:Y:S02]  /*1320*/  SEL R18, R18, RZ, P1 ;  /* 0x000000ff12127207 */ /* 0x000fe40000800000 */
[----:B------:R-:W-:Y:S02]  /*1330*/  SEL R17, R17, RZ, P2 ;  /* 0x000000ff11117207 */ /* 0x000fe40001000000 */
[----:B------:R-:W-:Y:S02]  /*1340*/  SEL R16, R0, RZ, P3 ;  /* 0x000000ff00107207 */ /* 0x000fe40001800000 */
[----:B------:R-:W-:Y:S01]  /*1350*/  SEL R20, R20, RZ, P6 ;  /* 0x000000ff14147207 */ /* 0x000fe20003000000 */
[----:B------:R-:W-:Y:S04]  /*1360*/  STG.E.128 desc[UR4][R10.64], R4 ;  /* 0x000000040a007986 */ /* 0x000fe8000c101d04 */
[----:B------:R-:W-:Y:S04]  /*1370*/  STG.E.128 desc[UR4][R10.64+0x800], R36 ;  /* 0x000800240a007986 */ /* 0x000fe8000c101d04 */
[----:B------:R-:W-:Y:S04]  /*1380*/  STG.E.128 desc[UR4][R8.64], R16 ;  /* 0x0000001008007986 */ /* 0x000fe8000c101d04 */
[----:B------:R-:W-:Y:S01]  /*1390*/  STG.E.128 desc[UR4][R8.64+0x800], R20 ;  /* 0x0008001408007986 */ /* 0x000fe2000c101d04 */
[----:B------:R-:W-:Y:S05]  /*13a0*/  EXIT ;  /* 0x000000000000794d */ /* 0x000fea0003800000 */
.L_x_0:
[----:B------:R-:W-:-:S00]  /*13b0*/  BRA `(.L_x_0) ;  /* 0xfffffffc00fc7947 */ /* 0x000fc0000383ffff */
[----:B------:R-:W-:-:S00]  /*13c0*/  NOP ;  /* 0x0000000000007918 */ /* 0x000fc00000000000 */
        /* <DEDUP_REMOVED lines=11> */
.L_x_1:


//--------------------- .nv.global.init           --------------------------
	.section	.nv.global.init,"aw",@progbits
.nv.global.init:
	.type		_$_str,@object
	.size		_$_str,(_$_str_$_2 - _$_str)
_$_str:
        /*0000*/ 	.byte	0x5f, 0x5f, 0x43, 0x55, 0x44, 0x41, 0x5f, 0x46, 0x54, 0x5a, 0x00
	.type		_$_str_$_2,@object
	.size		_$_str_$_2,(.L_1 - _$_str_$_2)
_$_str_$_2:
        /*000b*/ 	.byte	0x5f, 0x5f, 0x43, 0x55, 0x44, 0x41, 0x5f, 0x50, 0x52, 0x45, 0x43, 0x5f, 0x53, 0x51, 0x52, 0x54
        /*001b*/ 	.byte	0x00
.L_1:


//--------------------- .nv.constant0.triton_poi_fused__native_batch_norm_legit_no_training_convolution_relu_4 --------------------------
	.section	.nv.constant0.triton_poi_fused__native_batch_norm_legit_no_training_convolution_relu_4,"a",@progbits
	.sectionflags	@""
	.align	4
.nv.constant0.triton_poi_fused__native_batch_norm_legit_no_training_convolution_relu_4:
	.zero		660
